//
// Generated by NVIDIA NVVM Compiler
//
// Compiler Build ID: CL-36424714
// Cuda compilation tools, release 13.0, V13.0.88
// Based on NVVM 20.0.0
//

.version 9.0
.target sm_100
.address_size 64

	// .globl	_Z4scanPiS_S_i
// temp has been demoted

.visible .entry _Z4scanPiS_S_i(
	.param .u64 .ptr .align 1 _Z4scanPiS_S_i_param_0,
	.param .u64 .ptr .align 1 _Z4scanPiS_S_i_param_1,
	.param .u64 .ptr .align 1 _Z4scanPiS_S_i_param_2,
	.param .u32 _Z4scanPiS_S_i_param_3
)
{
	.reg .pred 	%p<7>;
	.reg .b32 	%r<25>;
	.reg .b64 	%rd<13>;
	// demoted variable
	.shared .align 4 .b8 temp[4096];
	ld.param.u64 	%rd1, [_Z4scanPiS_S_i_param_0];
	ld.param.u64 	%rd3, [_Z4scanPiS_S_i_param_1];
	ld.param.u64 	%rd2, [_Z4scanPiS_S_i_param_2];
	ld.param.u32 	%r10, [_Z4scanPiS_S_i_param_3];
	cvta.to.global.u64 	%rd4, %rd3;
	mov.u32 	%r1, %tid.x;
	mov.u32 	%r11, %ntid.x;
	mov.u32 	%r3, %ctaid.x;
	mad.lo.s32 	%r4, %r11, %r3, %r1;
	mul.wide.s32 	%rd5, %r4, 4;
	add.s64 	%rd6, %rd4, %rd5;
	ld.global.u32 	%r12, [%rd6];
	shl.b32 	%r13, %r1, 2;
	mov.u32 	%r14, temp;
	add.s32 	%r5, %r14, %r13;
	st.shared.u32 	[%r5], %r12;
	bar.sync 	0;
	setp.lt.s32 	%p1, %r10, 2;
	setp.lt.u32 	%p2, %r11, 2;
	or.pred  	%p3, %p1, %p2;
	@%p3 bra 	$L__BB0_5;
	min.u32 	%r6, %r10, %r11;
	mov.b32 	%r24, 1;
$L__BB0_2:
	setp.lt.u32 	%p4, %r1, %r24;
	@%p4 bra 	$L__BB0_4;
	sub.s32 	%r16, %r1, %r24;
	shl.b32 	%r17, %r16, 2;
	add.s32 	%r19, %r14, %r17;
	ld.shared.u32 	%r20, [%r19];
	ld.shared.u32 	%r21, [%r5];
	add.s32 	%r22, %r21, %r20;
	st.shared.u32 	[%r5], %r22;
$L__BB0_4:
	bar.sync 	0;
	shl.b32 	%r24, %r24, 1;
	setp.lt.u32 	%p5, %r24, %r6;
	@%p5 bra 	$L__BB0_2;
$L__BB0_5:
	ld.shared.u32 	%r9, [%r5];
	cvta.to.global.u64 	%rd7, %rd1;
	add.s64 	%rd9, %rd7, %rd5;
	st.global.u32 	[%rd9], %r9;
	add.s32 	%r23, %r11, -1;
	setp.ne.s32 	%p6, %r1, %r23;
	@%p6 bra 	$L__BB0_7;
	cvta.to.global.u64 	%rd10, %rd2;
	mul.wide.u32 	%rd11, %r3, 4;
	add.s64 	%rd12, %rd10, %rd11;
	st.global.u32 	[%rd12], %r9;
$L__BB0_7:
	ret;

}
	// .globl	_Z9block_sumPiS_i
.visible .entry _Z9block_sumPiS_i(
	.param .u64 .ptr .align 1 _Z9block_sumPiS_i_param_0,
	.param .u64 .ptr .align 1 _Z9block_sumPiS_i_param_1,
	.param .u32 _Z9block_sumPiS_i_param_2
)
{
	.reg .pred 	%p<4>;
	.reg .b32 	%r<10>;
	.reg .b64 	%rd<9>;

	ld.param.u64 	%rd1, [_Z9block_sumPiS_i_param_0];
	ld.param.u64 	%rd2, [_Z9block_sumPiS_i_param_1];
	ld.param.u32 	%r3, [_Z9block_sumPiS_i_param_2];
	mov.u32 	%r4, %ntid.x;
	mov.u32 	%r1, %ctaid.x;
	mov.u32 	%r5, %tid.x;
	mad.lo.s32 	%r2, %r4, %r1, %r5;
	setp.eq.s32 	%p1, %r1, 0;
	setp.ge.s32 	%p2, %r2, %r3;
	or.pred  	%p3, %p1, %p2;
	@%p3 bra 	$L__BB1_2;
	cvta.to.global.u64 	%rd3, %rd2;
	cvta.to.global.u64 	%rd4, %rd1;
	add.s32 	%r6, %r1, -1;
	mul.wide.u32 	%rd5, %r6, 4;
	add.s64 	%rd6, %rd3, %rd5;
	ld.global.u32 	%r7, [%rd6];
	mul.wide.s32 	%rd7, %r2, 4;
	add.s64 	%rd8, %rd4, %rd7;
	ld.global.u32 	%r8, [%rd8];
	add.s32 	%r9, %r8, %r7;
	st.global.u32 	[%rd8], %r9;
$L__BB1_2:
	ret;

}


// ===== COMPILED SASS (sm_100) =====

	.target	sm_100

	.elftype	@"ET_EXEC"


//--------------------- .note.nv.tkinfo           --------------------------
	.section	.note.nv.tkinfo,"",@"SHT_NOTE"
	.sectionflags	@"SHF_NOTE_NV_TKINFO"
	.tkinfo
        /*0018*/ 	.word	0x00000002
        /*0030*/ 	.string	""
        /*0030*/ 	.string	"ptxas"
        /*0030*/ 	.string	"Cuda compilation tools, release 13.0, V13.0.88"
        /*0030*/ 	.string	"Build cuda_13.0.r13.0/compiler.36424714_0"
        /*0030*/ 	.string	"-arch sm_100 -m 64 "



//--------------------- .note.nv.cuinfo           --------------------------
	.section	.note.nv.cuinfo,"",@"SHT_NOTE"
	.sectionflags	@"SHF_NOTE_NV_CUINFO"
        /*0018*/ 	.short	0x0002
        /*001a*/ 	.short	0x0064
        /*001c*/ 	.short	0x0082
	.zero		2


//--------------------- .nv.info                  --------------------------
	.section	.nv.info,"",@"SHT_CUDA_INFO"
	.align	4


	//----- nvinfo : EIATTR_REGCOUNT
	.align		4
        /*0000*/ 	.byte	0x04, 0x2f
        /*0002*/ 	.short	(.L_1 - .L_0)
	.align		4
.L_0:
        /*0004*/ 	.word	index@(_Z4scanPiS_S_i)
        /*0008*/ 	.word	0x0000000c


	//----- nvinfo : EIATTR_FRAME_SIZE
	.align		4
.L_1:
        /*000c*/ 	.byte	0x04, 0x11
        /*000e*/ 	.short	(.L_3 - .L_2)
	.align		4
.L_2:
        /*0010*/ 	.word	index@(_Z4scanPiS_S_i)
        /*0014*/ 	.word	0x00000000


	//----- nvinfo : EIATTR_REGCOUNT
	.align		4
.L_3:
        /*0018*/ 	.byte	0x04, 0x2f
        /*001a*/ 	.short	(.L_5 - .L_4)
	.align		4
.L_4:
        /*001c*/ 	.word	index@(_Z9block_sumPiS_i)
        /*0020*/ 	.word	0x0000000c


	//----- nvinfo : EIATTR_FRAME_SIZE
	.align		4
.L_5:
        /*0024*/ 	.byte	0x04, 0x11
        /*0026*/ 	.short	(.L_7 - .L_6)
	.align		4
.L_6:
        /*0028*/ 	.word	index@(_Z9block_sumPiS_i)
        /*002c*/ 	.word	0x00000000


	//----- nvinfo : EIATTR_MIN_STACK_SIZE
	.align		4
.L_7:
        /*0030*/ 	.byte	0x04, 0x12
        /*0032*/ 	.short	(.L_9 - .L_8)
	.align		4
.L_8:
        /*0034*/ 	.word	index@(_Z9block_sumPiS_i)
        /*0038*/ 	.word	0x00000000


	//----- nvinfo : EIATTR_MIN_STACK_SIZE
	.align		4
.L_9:
        /*003c*/ 	.byte	0x04, 0x12
        /*003e*/ 	.short	(.L_11 - .L_10)
	.align		4
.L_10:
        /*0040*/ 	.word	index@(_Z4scanPiS_S_i)
        /*0044*/ 	.word	0x00000000
.L_11:


//--------------------- .nv.compat                --------------------------
	.section	.nv.compat,"",@"SHT_CUDA_COMPAT_INFO"
	.align	4
        /*0000*/ 	.byte	0x02, 0x09, 0x00, 0x00, 0x02, 0x02, 0x01, 0x00, 0x02, 0x05, 0x05, 0x00, 0x03, 0x07, 0x01, 0x01
        /*0010*/ 	.byte	0x02, 0x03, 0x00, 0x00, 0x02, 0x06, 0x01, 0x00, 0x04, 0x0b, 0x08, 0x00, 0x09, 0x00, 0x00, 0x00
        /*0020*/ 	.byte	0x00, 0x00, 0x00, 0x00


//--------------------- .nv.info._Z9block_sumPiS_i --------------------------
	.section	.nv.info._Z9block_sumPiS_i,"",@"SHT_CUDA_INFO"
	.sectionflags	@""
	.align	4


	//----- nvinfo : EIATTR_CUDA_API_VERSION
	.align		4
        /*0000*/ 	.byte	0x04, 0x37
        /*0002*/ 	.short	(.L_13 - .L_12)
.L_12:
        /*0004*/ 	.word	0x00000082


	//----- nvinfo : EIATTR_KPARAM_INFO
	.align		4
.L_13:
        /*0008*/ 	.byte	0x04, 0x17
        /*000a*/ 	.short	(.L_15 - .L_14)
.L_14:
        /*000c*/ 	.word	0x00000000
        /*0010*/ 	.short	0x0002
        /*0012*/ 	.short	0x0010
        /*0014*/ 	.byte	0x00, 0xf0, 0x11, 0x00


	//----- nvinfo : EIATTR_KPARAM_INFO
	.align		4
.L_15:
        /*0018*/ 	.byte	0x04, 0x17
        /*001a*/ 	.short	(.L_17 - .L_16)
.L_16:
        /*001c*/ 	.word	0x00000000
        /*0020*/ 	.short	0x0001
        /*0022*/ 	.short	0x0008
        /*0024*/ 	.byte	0x00, 0xf5, 0x21, 0x00


	//----- nvinfo : EIATTR_KPARAM_INFO
	.align		4
.L_17:
        /*0028*/ 	.byte	0x04, 0x17
        /*002a*/ 	.short	(.L_19 - .L_18)
.L_18:
        /*002c*/ 	.word	0x00000000
        /*0030*/ 	.short	0x0000
        /*0032*/ 	.short	0x0000
        /*0034*/ 	.byte	0x00, 0xf5, 0x21, 0x00


	//----- nvinfo : EIATTR_SPARSE_MMA_MASK
	.align		4
.L_19:
        /*0038*/ 	.byte	0x03, 0x50
        /*003a*/ 	.short	0x0000


	//----- nvinfo : EIATTR_MAXREG_COUNT
	.align		4
        /*003c*/ 	.byte	0x03, 0x1b
        /*003e*/ 	.short	0x00ff


	//----- nvinfo : EIATTR_MERCURY_ISA_VERSION
	.align		4
        /*0040*/ 	.byte	0x03, 0x5f
        /*0042*/ 	.short	0x0101


	//----- nvinfo : EIATTR_VRC_CTA_INIT_COUNT
	.align		4
        /*0044*/ 	.byte	0x02, 0x4a
	.zero		1
	.zero		1


	//----- nvinfo : EIATTR_EXIT_INSTR_OFFSETS
	.align		4
        /*0048*/ 	.byte	0x04, 0x1c
        /*004a*/ 	.short	(.L_21 - .L_20)


	//   ....[0]....
.L_20:
        /*004c*/ 	.word	0x00000080


	//   ....[1]....
        /*0050*/ 	.word	0x00000130


	//----- nvinfo : EIATTR_CBANK_PARAM_SIZE
	.align		4
.L_21:
        /*0054*/ 	.byte	0x03, 0x19
        /*0056*/ 	.short	0x0014


	//----- nvinfo : EIATTR_PARAM_CBANK
	.align		4
        /*0058*/ 	.byte	0x04, 0x0a
        /*005a*/ 	.short	(.L_23 - .L_22)
	.align		4
.L_22:
        /*005c*/ 	.word	index@(.nv.constant0._Z9block_sumPiS_i)
        /*0060*/ 	.short	0x0380
        /*0062*/ 	.short	0x0014


	//----- nvinfo : EIATTR_SW_WAR
	.align		4
.L_23:
        /*0064*/ 	.byte	0x04, 0x36
        /*0066*/ 	.short	(.L_25 - .L_24)
.L_24:
        /*0068*/ 	.word	0x00000008
.L_25:


//--------------------- .nv.info._Z4scanPiS_S_i   --------------------------
	.section	.nv.info._Z4scanPiS_S_i,"",@"SHT_CUDA_INFO"
	.sectionflags	@""
	.align	4


	//----- nvinfo : EIATTR_CUDA_API_VERSION
	.align		4
        /*0000*/ 	.byte	0x04, 0x37
        /*0002*/ 	.short	(.L_27 - .L_26)
.L_26:
        /*0004*/ 	.word	0x00000082


	//----- nvinfo : EIATTR_KPARAM_INFO
	.align		4
.L_27:
        /*0008*/ 	.byte	0x04, 0x17
        /*000a*/ 	.short	(.L_29 - .L_28)
.L_28:
        /*000c*/ 	.word	0x00000000
        /*0010*/ 	.short	0x0003
        /*0012*/ 	.short	0x0018
        /*0014*/ 	.byte	0x00, 0xf0, 0x11, 0x00


	//----- nvinfo : EIATTR_KPARAM_INFO
	.align		4
.L_29:
        /*0018*/ 	.byte	0x04, 0x17
        /*001a*/ 	.short	(.L_31 - .L_30)
.L_30:
        /*001c*/ 	.word	0x00000000
        /*0020*/ 	.short	0x0002
        /*0022*/ 	.short	0x0010
        /*0024*/ 	.byte	0x00, 0xf5, 0x21, 0x00


	//----- nvinfo : EIATTR_KPARAM_INFO
	.align		4
.L_31:
        /*0028*/ 	.byte	0x04, 0x17
        /*002a*/ 	.short	(.L_33 - .L_32)
.L_32:
        /*002c*/ 	.word	0x00000000
        /*0030*/ 	.short	0x0001
        /*0032*/ 	.short	0x0008
        /*0034*/ 	.byte	0x00, 0xf5, 0x21, 0x00


	//----- nvinfo : EIATTR_KPARAM_INFO
	.align		4
.L_33:
        /*0038*/ 	.byte	0x04, 0x17
        /*003a*/ 	.short	(.L_35 - .L_34)
.L_34:
        /*003c*/ 	.word	0x00000000
        /*0040*/ 	.short	0x0000
        /*0042*/ 	.short	0x0000
        /*0044*/ 	.byte	0x00, 0xf5, 0x21, 0x00


	//----- nvinfo : EIATTR_SPARSE_MMA_MASK
	.align		4
.L_35:
        /*0048*/ 	.byte	0x03, 0x50
        /*004a*/ 	.short	0x0000


	//----- nvinfo : EIATTR_MAXREG_COUNT
	.align		4
        /*004c*/ 	.byte	0x03, 0x1b
        /*004e*/ 	.short	0x00ff


	//----- nvinfo : EIATTR_NUM_BARRIERS
	.align		4
        /*0050*/ 	.byte	0x02, 0x4c
        /*0052*/ 	.byte	0x01
	.zero		1


	//----- nvinfo : EIATTR_MERCURY_ISA_VERSION
	.align		4
        /*0054*/ 	.byte	0x03, 0x5f
        /*0056*/ 	.short	0x0101


	//----- nvinfo : EIATTR_VRC_CTA_INIT_COUNT
	.align		4
        /*0058*/ 	.byte	0x02, 0x4a
	.zero		1
	.zero		1


	//----- nvinfo : EIATTR_EXIT_INSTR_OFFSETS
	.align		4
        /*005c*/ 	.byte	0x04, 0x1c
        /*005e*/ 	.short	(.L_37 - .L_36)


	//   ....[0]....
.L_36:
        /*0060*/ 	.word	0x00000270


	//   ....[1]....
        /*0064*/ 	.word	0x000002b0


	//----- nvinfo : EIATTR_CBANK_PARAM_SIZE
	.align		4
.L_37:
        /*0068*/ 	.byte	0x03, 0x19
        /*006a*/ 	.short	0x001c


	//----- nvinfo : EIATTR_PARAM_CBANK
	.align		4
        /*006c*/ 	.byte	0x04, 0x0a
        /*006e*/ 	.short	(.L_39 - .L_38)
	.align		4
.L_38:
        /*0070*/ 	.word	index@(.nv.constant0._Z4scanPiS_S_i)
        /*0074*/ 	.short	0x0380
        /*0076*/ 	.short	0x001c


	//----- nvinfo : EIATTR_SW_WAR
	.align		4
.L_39:
        /*0078*/ 	.byte	0x04, 0x36
        /*007a*/ 	.short	(.L_41 - .L_40)
.L_40:
        /*007c*/ 	.word	0x00000008
.L_41:


//--------------------- .nv.callgraph             --------------------------
	.section	.nv.callgraph,"",@"SHT_CUDA_CALLGRAPH"
	.align	4
	.sectionentsize	8
	.align		4
        /*0000*/ 	.word	0x00000000
	.align		4
        /*0004*/ 	.word	0xffffffff
	.align		4
        /*0008*/ 	.word	0x00000000
	.align		4
        /*000c*/ 	.word	0xfffffffe
	.align		4
        /*0010*/ 	.word	0x00000000
	.align		4
        /*0014*/ 	.word	0xfffffffd
	.align		4
        /*0018*/ 	.word	0x00000000
	.align		4
        /*001c*/ 	.word	0xfffffffc


//--------------------- .text._Z9block_sumPiS_i   --------------------------
	.section	.text._Z9block_sumPiS_i,"ax",@progbits
	.align	128
        .global         _Z9block_sumPiS_i
        .type           _Z9block_sumPiS_i,@function
        .size           _Z9block_sumPiS_i,(.L_x_4 - _Z9block_sumPiS_i)
        .other          _Z9block_sumPiS_i,@"STO_CUDA_ENTRY STV_DEFAULT"
_Z9block_sumPiS_i:
.text._Z9block_sumPiS_i:
[----:B------:R-:W-:Y:S01]  /*0000*/  LDC R1, c[0x0][0x37c] ;  /* 0x0000df00ff017b82 */ /* 0x000fe20000000800 */
[----:B------:R-:W0:Y:S01]  /*0010*/  S2R R9, SR_CTAID.X ;  /* 0x0000000000097919 */ /* 0x000e220000002500 */
[----:B------:R-:W0:Y:S01]  /*0020*/  LDCU UR4, c[0x0][0x360] ;  /* 0x00006c00ff0477ac */ /* 0x000e220008000800 */
[----:B------:R-:W0:Y:S01]  /*0030*/  S2R R0, SR_TID.X ;  /* 0x0000000000007919 */ /* 0x000e220000002100 */
[----:B------:R-:W1:Y:S01]  /*0040*/  LDCU UR5, c[0x0][0x390] ;  /* 0x00007200ff0577ac */ /* 0x000e620008000800 */
[----:B0-----:R-:W-:-:S05]  /*0050*/  IMAD R7, R9, UR4, R0 ;  /* 0x0000000409077c24 */ /* 0x001fca000f8e0200 */
[----:B-1----:R-:W-:-:S04]  /*0060*/  ISETP.GE.AND P0, PT, R7, UR5, PT ;  /* 0x0000000507007c0c */ /* 0x002fc8000bf06270 */
[----:B------:R-:W-:-:S13]  /*0070*/  ISETP.EQ.OR P0, PT, R9, RZ, P0 ;  /* 0x000000ff0900720c */ /* 0x000fda0000702670 */
[----:B------:R-:W-:Y:S05]  /*0080*/  @P0 EXIT ;  /* 0x000000000000094d */ /* 0x000fea0003800000 */
[----:B------:R-:W0:Y:S01]  /*0090*/  LDC.64 R2, c[0x0][0x388] ;  /* 0x0000e200ff027b82 */ /* 0x000e220000000a00 */
[----:B------:R-:W1:Y:S01]  /*00a0*/  LDCU.64 UR4, c[0x0][0x358] ;  /* 0x00006b00ff0477ac */ /* 0x000e620008000a00 */
[----:B------:R-:W-:-:S06]  /*00b0*/  IADD3 R9, PT, PT, R9, -0x1, RZ ;  /* 0xffffffff09097810 */ /* 0x000fcc0007ffe0ff */
[----:B------:R-:W2:Y:S01]  /*00c0*/  LDC.64 R4, c[0x0][0x380] ;  /* 0x0000e000ff047b82 */ /* 0x000ea20000000a00 */
[----:B0-----:R-:W-:-:S06]  /*00d0*/  IMAD.WIDE.U32 R2, R9, 0x4, R2 ;  /* 0x0000000409027825 */ /* 0x001fcc00078e0002 */
[----:B-1----:R-:W3:Y:S01]  /*00e0*/  LDG.E R2, desc[UR4][R2.64] ;  /* 0x0000000402027981 */ /* 0x002ee2000c1e1900 */
[----:B--2---:R-:W-:-:S05]  /*00f0*/  IMAD.WIDE R4, R7, 0x4, R4 ;  /* 0x0000000407047825 */ /* 0x004fca00078e0204 */
[----:B------:R-:W3:Y:S02]  /*0100*/  LDG.E R7, desc[UR4][R4.64] ;  /* 0x0000000404077981 */ /* 0x000ee4000c1e1900 */
[----:B---3--:R-:W-:-:S05]  /*0110*/  IADD3 R7, PT, PT, R2, R7, RZ ;  /* 0x0000000702077210 */ /* 0x008fca0007ffe0ff */
[----:B------:R-:W-:Y:S01]  /*0120*/  STG.E desc[UR4][R4.64], R7 ;  /* 0x0000000704007986 */ /* 0x000fe2000c101904 */
[----:B------:R-:W-:Y:S05]  /*0130*/  EXIT ;  /* 0x000000000000794d */ /* 0x000fea0003800000 */
.L_x_0:
[----:B------:R-:W-:-:S00]  /*0140*/  BRA `(.L_x_0) ;  /* 0xfffffffc00fc7947 */ /* 0x000fc0000383ffff */
[----:B------:R-:W-:-:S00]  /*0150*/  NOP ;  /* 0x0000000000007918 */ /* 0x000fc00000000000 */
        /* <DEDUP_REMOVED lines=10> */
.L_x_4:


//--------------------- .text._Z4scanPiS_S_i      --------------------------
	.section	.text._Z4scanPiS_S_i,"ax",@progbits
	.align	128
        .global         _Z4scanPiS_S_i
        .type           _Z4scanPiS_S_i,@function
        .size           _Z4scanPiS_S_i,(.L_x_5 - _Z4scanPiS_S_i)
        .other          _Z4scanPiS_S_i,@"STO_CUDA_ENTRY STV_DEFAULT"
_Z4scanPiS_S_i:
.text._Z4scanPiS_S_i:
[----:B------:R-:W-:Y:S01]  /*0000*/  LDC R1, c[0x0][0x37c] ;  /* 0x0000df00ff017b82 */ /* 0x000fe20000000800 */
[----:B------:R-:W0:Y:S07]  /*0010*/  S2R R4, SR_TID.X ;  /* 0x0000000000047919 */ /* 0x000e2e0000002100 */
[----:B------:R-:W1:Y:S01]  /*0020*/  LDC.64 R2, c[0x0][0x388] ;  /* 0x0000e200ff027b82 */ /* 0x000e620000000a00 */
[----:B------:R-:W0:Y:S01]  /*0030*/  LDCU UR6, c[0x0][0x360] ;  /* 0x00006c00ff0677ac */ /* 0x000e220008000800 */
[----:B------:R-:W0:Y:S01]  /*0040*/  S2R R9, SR_CTAID.X ;  /* 0x0000000000097919 */ /* 0x000e220000002500 */
[----:B------:R-:W2:Y:S05]  /*0050*/  LDCU.64 UR8, c[0x0][0x358] ;  /* 0x00006b00ff0877ac */ /* 0x000eaa0008000a00 */
[----:B------:R-:W3:Y:S01]  /*0060*/  S2UR UR5, SR_CgaCtaId ;  /* 0x00000000000579c3 */ /* 0x000ee20000008800 */
[----:B------:R-:W4:Y:S01]  /*0070*/  LDCU UR7, c[0x0][0x398] ;  /* 0x00007300ff0777ac */ /* 0x000f220008000800 */
[----:B0-----:R-:W-:-:S04]  /*0080*/  IMAD R5, R9, UR6, R4 ;  /* 0x0000000609057c24 */ /* 0x001fc8000f8e0204 */
[----:B-1----:R-:W-:-:S06]  /*0090*/  IMAD.WIDE R2, R5, 0x4, R2 ;  /* 0x0000000405027825 */ /* 0x002fcc00078e0202 */
[----:B--2---:R-:W2:Y:S01]  /*00a0*/  LDG.E R2, desc[UR8][R2.64] ;  /* 0x0000000802027981 */ /* 0x004ea2000c1e1900 */
[----:B------:R-:W-:Y:S01]  /*00b0*/  UMOV UR4, 0x400 ;  /* 0x0000040000047882 */ /* 0x000fe20000000000 */
[----:B------:R-:W-:Y:S02]  /*00c0*/  UISETP.GE.U32.AND UP0, UPT, UR6, 0x2, UPT ;  /* 0x000000020600788c */ /* 0x000fe4000bf06070 */
[----:B---3--:R-:W-:Y:S02]  /*00d0*/  ULEA UR4, UR5, UR4, 0x18 ;  /* 0x0000000405047291 */ /* 0x008fe4000f8ec0ff */
[----:B----4-:R-:W-:-:S04]  /*00e0*/  UISETP.LT.OR UP0, UPT, UR7, 0x2, !UP0 ;  /* 0x000000020700788c */ /* 0x010fc8000c701670 */
[----:B------:R-:W-:-:S05]  /*00f0*/  LEA R7, R4, UR4, 0x2 ;  /* 0x0000000404077c11 */ /* 0x000fca000f8e10ff */
[----:B--2---:R0:W-:Y:S01]  /*0100*/  STS [R7], R2 ;  /* 0x0000000207007388 */ /* 0x0041e20000000800 */
[----:B------:R-:W-:Y:S06]  /*0110*/  BAR.SYNC.DEFER_BLOCKING 0x0 ;  /* 0x0000000000007b1d */ /* 0x000fec0000010000 */
[----:B------:R-:W-:Y:S05]  /*0120*/  BRA.U UP0, `(.L_x_1) ;  /* 0x0000000100387547 */ /* 0x000fea000b800000 */
[----:B------:R-:W-:-:S04]  /*0130*/  UISETP.LT.U32.AND UP0, UPT, UR6, UR7, UPT ;  /* 0x000000070600728c */ /* 0x000fc8000bf01070 */
[----:B------:R-:W-:-:S03]  /*0140*/  USEL UR5, UR6, UR7, UP0 ;  /* 0x0000000706057287 */ /* 0x000fc60008000000 */
[----:B------:R-:W-:-:S09]  /*0150*/  UMOV UR7, 0x1 ;  /* 0x0000000100077882 */ /* 0x000fd20000000000 */
.L_x_2:
[----:B------:R-:W-:-:S13]  /*0160*/  ISETP.GE.U32.AND P0, PT, R4, UR7, PT ;  /* 0x0000000704007c0c */ /* 0x000fda000bf06070 */
[----:B------:R-:W-:Y:S01]  /*0170*/  @P0 IADD3 R0, PT, PT, R4, -UR7, RZ ;  /* 0x8000000704000c10 */ /* 0x000fe2000fffe0ff */
[----:B------:R-:W-:Y:S01]  /*0180*/  @P0 LDS R3, [R7] ;  /* 0x0000000007030984 */ /* 0x000fe20000000800 */
[----:B------:R-:W-:Y:S02]  /*0190*/  USHF.L.U32 UR7, UR7, 0x1, URZ ;  /* 0x0000000107077899 */ /* 0x000fe400080006ff */
[----:B------:R-:W-:Y:S02]  /*01a0*/  @P0 LEA R0, R0, UR4, 0x2 ;  /* 0x0000000400000c11 */ /* 0x000fe4000f8e10ff */
[----:B------:R-:W-:-:S04]  /*01b0*/  UISETP.GE.U32.AND UP0, UPT, UR7, UR5, UPT ;  /* 0x000000050700728c */ /* 0x000fc8000bf06070 */
[----:B------:R-:W0:Y:S02]  /*01c0*/  @P0 LDS R0, [R0] ;  /* 0x0000000000000984 */ /* 0x000e240000000800 */
[----:B01----:R-:W-:-:S05]  /*01d0*/  @P0 IADD3 R2, PT, PT, R0, R3, RZ ;  /* 0x0000000300020210 */ /* 0x003fca0007ffe0ff */
[----:B------:R1:W-:Y:S01]  /*01e0*/  @P0 STS [R7], R2 ;  /* 0x0000000207000388 */ /* 0x0003e20000000800 */
[----:B------:R-:W-:Y:S06]  /*01f0*/  BAR.SYNC.DEFER_BLOCKING 0x0 ;  /* 0x0000000000007b1d */ /* 0x000fec0000010000 */
[----:B------:R-:W-:Y:S05]  /*0200*/  BRA.U !UP0, `(.L_x_2) ;  /* 0xfffffffd08d47547 */ /* 0x000fea000b83ffff */
.L_x_1:
[----:B01----:R-:W0:Y:S01]  /*0210*/  LDS R7, [R7] ;  /* 0x0000000007077984 */ /* 0x003e220000000800 */
[----:B------:R-:W1:Y:S01]  /*0220*/  LDC.64 R2, c[0x0][0x380] ;  /* 0x0000e000ff027b82 */ /* 0x000e620000000a00 */
[----:B------:R-:W-:-:S06]  /*0230*/  UIADD3 UR4, UPT, UPT, UR6, -0x1, URZ ;  /* 0xffffffff06047890 */ /* 0x000fcc000fffe0ff */
[----:B------:R-:W-:Y:S01]  /*0240*/  ISETP.NE.AND P0, PT, R4, UR4, PT ;  /* 0x0000000404007c0c */ /* 0x000fe2000bf05270 */
[----:B-1----:R-:W-:-:S05]  /*0250*/  IMAD.WIDE R2, R5, 0x4, R2 ;  /* 0x0000000405027825 */ /* 0x002fca00078e0202 */
[----:B0-----:R0:W-:Y:S07]  /*0260*/  STG.E desc[UR8][R2.64], R7 ;  /* 0x0000000702007986 */ /* 0x0011ee000c101908 */
[----:B------:R-:W-:Y:S05]  /*0270*/  @P0 EXIT ;  /* 0x000000000000094d */ /* 0x000fea0003800000 */
[----:B0-----:R-:W0:Y:S02]  /*0280*/  LDC.64 R2, c[0x0][0x390] ;  /* 0x0000e400ff027b82 */ /* 0x001e240000000a00 */
[----:B0-----:R-:W-:-:S05]  /*0290*/  IMAD.WIDE.U32 R2, R9, 0x4, R2 ;  /* 0x0000000409027825 */ /* 0x001fca00078e0002 */
[----:B------:R-:W-:Y:S01]  /*02a0*/  STG.E desc[UR8][R2.64], R7 ;  /* 0x0000000702007986 */ /* 0x000fe2000c101908 */
[----:B------:R-:W-:Y:S05]  /*02b0*/  EXIT ;  /* 0x000000000000794d */ /* 0x000fea0003800000 */
.L_x_3:
        /* <DEDUP_REMOVED lines=12> */
.L_x_5:


//--------------------- .nv.shared.reserved.0     --------------------------
	.section	.nv.shared.reserved.0,"aw",@nobits
	.weak		__nv_reservedSMEM_offset_0_alias
	.size		__nv_reservedSMEM_offset_0_alias, 0, 64
	.other		__nv_reservedSMEM_offset_0_alias,@"STO_CUDA_RESERVED_SHARED STV_DEFAULT"
__nv_reservedSMEM_offset_0_alias:
	.zero		0
	.zero		64


//--------------------- .nv.shared._Z4scanPiS_S_i --------------------------
	.section	.nv.shared._Z4scanPiS_S_i,"aw",@nobits
	.sectionflags	@""
	.align	4
.nv.shared._Z4scanPiS_S_i:
	.zero		5120


//--------------------- .nv.constant0._Z9block_sumPiS_i --------------------------
	.section	.nv.constant0._Z9block_sumPiS_i,"a",@progbits
	.sectionflags	@""
	.align	4
.nv.constant0._Z9block_sumPiS_i:
	.zero		916


//--------------------- .nv.constant0._Z4scanPiS_S_i --------------------------
	.section	.nv.constant0._Z4scanPiS_S_i,"a",@progbits
	.sectionflags	@""
	.align	4
.nv.constant0._Z4scanPiS_S_i:
	.zero		924


//--------------------- SYMBOLS --------------------------

	.type		.nv.reservedSmem.offset0,@object
	.size		.nv.reservedSmem.offset0,0x4
	.type		.nv.reservedSmem.cap,@object
	.size		.nv.reservedSmem.cap,0x4
